//
// Generated by NVIDIA NVVM Compiler
//
// Compiler Build ID: CL-36424714
// Cuda compilation tools, release 13.0, V13.0.88
// Based on NVVM 20.0.0
//

.version 9.0
.target sm_100
.address_size 64

	// .globl	_Z20sgemm_1d_blocktilingiiifPKfS0_fPf
// _ZZ20sgemm_1d_blocktilingiiifPKfS0_fPfE2As has been demoted
// _ZZ20sgemm_1d_blocktilingiiifPKfS0_fPfE2Bs has been demoted

.visible .entry _Z20sgemm_1d_blocktilingiiifPKfS0_fPf(
	.param .u32 _Z20sgemm_1d_blocktilingiiifPKfS0_fPf_param_0,
	.param .u32 _Z20sgemm_1d_blocktilingiiifPKfS0_fPf_param_1,
	.param .u32 _Z20sgemm_1d_blocktilingiiifPKfS0_fPf_param_2,
	.param .f32 _Z20sgemm_1d_blocktilingiiifPKfS0_fPf_param_3,
	.param .u64 .ptr .align 1 _Z20sgemm_1d_blocktilingiiifPKfS0_fPf_param_4,
	.param .u64 .ptr .align 1 _Z20sgemm_1d_blocktilingiiifPKfS0_fPf_param_5,
	.param .f32 _Z20sgemm_1d_blocktilingiiifPKfS0_fPf_param_6,
	.param .u64 .ptr .align 1 _Z20sgemm_1d_blocktilingiiifPKfS0_fPf_param_7
)
{
	.reg .pred 	%p<3>;
	.reg .b32 	%r<43>;
	.reg .b32 	%f<199>;
	.reg .b64 	%rd<55>;
	// demoted variable
	.shared .align 4 .b8 _ZZ20sgemm_1d_blocktilingiiifPKfS0_fPfE2As[2048];
	// demoted variable
	.shared .align 4 .b8 _ZZ20sgemm_1d_blocktilingiiifPKfS0_fPfE2Bs[2048];
	ld.param.u32 	%r12, [_Z20sgemm_1d_blocktilingiiifPKfS0_fPf_param_1];
	ld.param.u32 	%r13, [_Z20sgemm_1d_blocktilingiiifPKfS0_fPf_param_2];
	ld.param.f32 	%f25, [_Z20sgemm_1d_blocktilingiiifPKfS0_fPf_param_3];
	ld.param.u64 	%rd8, [_Z20sgemm_1d_blocktilingiiifPKfS0_fPf_param_4];
	ld.param.u64 	%rd9, [_Z20sgemm_1d_blocktilingiiifPKfS0_fPf_param_5];
	ld.param.f32 	%f26, [_Z20sgemm_1d_blocktilingiiifPKfS0_fPf_param_6];
	ld.param.u64 	%rd10, [_Z20sgemm_1d_blocktilingiiifPKfS0_fPf_param_7];
	mov.u32 	%r14, %ctaid.y;
	mov.u32 	%r15, %ctaid.x;
	mov.u32 	%r1, %tid.x;
	and.b32  	%r2, %r1, 63;
	shr.u32 	%r3, %r1, 6;
	shl.b32 	%r4, %r14, 6;
	shl.b32 	%r5, %r15, 6;
	setp.eq.s32 	%p1, %r13, 0;
	mov.f32 	%f191, 0f00000000;
	mov.f32 	%f192, %f191;
	mov.f32 	%f193, %f191;
	mov.f32 	%f194, %f191;
	mov.f32 	%f195, %f191;
	mov.f32 	%f196, %f191;
	mov.f32 	%f197, %f191;
	mov.f32 	%f198, %f191;
	@%p1 bra 	$L__BB0_3;
	mul.lo.s32 	%r17, %r13, %r4;
	shr.u32 	%r18, %r1, 3;
	and.b32  	%r19, %r1, 7;
	mad.lo.s32 	%r20, %r13, %r18, %r19;
	mov.u32 	%r21, _ZZ20sgemm_1d_blocktilingiiifPKfS0_fPfE2As;
	shl.b32 	%r22, %r1, 2;
	add.s32 	%r6, %r21, %r22;
	mad.lo.s32 	%r23, %r12, %r3, %r2;
	and.b32  	%r24, %r1, 960;
	or.b32  	%r25, %r24, %r2;
	shl.b32 	%r26, %r25, 2;
	mov.u32 	%r27, _ZZ20sgemm_1d_blocktilingiiifPKfS0_fPfE2Bs;
	add.s32 	%r7, %r27, %r26;
	shl.b32 	%r28, %r12, 3;
	and.b32  	%r29, %r22, 3840;
	add.s32 	%r8, %r21, %r29;
	shl.b32 	%r30, %r2, 2;
	add.s32 	%r9, %r27, %r30;
	mul.wide.u32 	%rd11, %r17, 4;
	mul.wide.u32 	%rd12, %r20, 4;
	add.s64 	%rd13, %rd11, %rd12;
	cvta.to.global.u64 	%rd14, %rd8;
	add.s64 	%rd54, %rd14, %rd13;
	mul.wide.u32 	%rd15, %r5, 4;
	mul.wide.u32 	%rd16, %r23, 4;
	add.s64 	%rd17, %rd15, %rd16;
	cvta.to.global.u64 	%rd18, %rd9;
	add.s64 	%rd53, %rd18, %rd17;
	mul.wide.s32 	%rd3, %r28, 4;
	mov.b32 	%r42, 0;
	mov.f32 	%f191, 0f00000000;
$L__BB0_2:
	ld.global.f32 	%f29, [%rd54];
	st.shared.f32 	[%r6], %f29;
	ld.global.f32 	%f30, [%rd53];
	st.shared.f32 	[%r7], %f30;
	bar.sync 	0;
	ld.shared.f32 	%f31, [%r9];
	ld.shared.f32 	%f32, [%r8];
	fma.rn.f32 	%f33, %f31, %f32, %f198;
	ld.shared.f32 	%f34, [%r8+32];
	fma.rn.f32 	%f35, %f31, %f34, %f197;
	ld.shared.f32 	%f36, [%r8+64];
	fma.rn.f32 	%f37, %f31, %f36, %f196;
	ld.shared.f32 	%f38, [%r8+96];
	fma.rn.f32 	%f39, %f31, %f38, %f195;
	ld.shared.f32 	%f40, [%r8+128];
	fma.rn.f32 	%f41, %f31, %f40, %f194;
	ld.shared.f32 	%f42, [%r8+160];
	fma.rn.f32 	%f43, %f31, %f42, %f193;
	ld.shared.f32 	%f44, [%r8+192];
	fma.rn.f32 	%f45, %f31, %f44, %f192;
	ld.shared.f32 	%f46, [%r8+224];
	fma.rn.f32 	%f47, %f31, %f46, %f191;
	ld.shared.f32 	%f48, [%r9+256];
	ld.shared.f32 	%f49, [%r8+4];
	fma.rn.f32 	%f50, %f48, %f49, %f33;
	ld.shared.f32 	%f51, [%r8+36];
	fma.rn.f32 	%f52, %f48, %f51, %f35;
	ld.shared.f32 	%f53, [%r8+68];
	fma.rn.f32 	%f54, %f48, %f53, %f37;
	ld.shared.f32 	%f55, [%r8+100];
	fma.rn.f32 	%f56, %f48, %f55, %f39;
	ld.shared.f32 	%f57, [%r8+132];
	fma.rn.f32 	%f58, %f48, %f57, %f41;
	ld.shared.f32 	%f59, [%r8+164];
	fma.rn.f32 	%f60, %f48, %f59, %f43;
	ld.shared.f32 	%f61, [%r8+196];
	fma.rn.f32 	%f62, %f48, %f61, %f45;
	ld.shared.f32 	%f63, [%r8+228];
	fma.rn.f32 	%f64, %f48, %f63, %f47;
	ld.shared.f32 	%f65, [%r9+512];
	ld.shared.f32 	%f66, [%r8+8];
	fma.rn.f32 	%f67, %f65, %f66, %f50;
	ld.shared.f32 	%f68, [%r8+40];
	fma.rn.f32 	%f69, %f65, %f68, %f52;
	ld.shared.f32 	%f70, [%r8+72];
	fma.rn.f32 	%f71, %f65, %f70, %f54;
	ld.shared.f32 	%f72, [%r8+104];
	fma.rn.f32 	%f73, %f65, %f72, %f56;
	ld.shared.f32 	%f74, [%r8+136];
	fma.rn.f32 	%f75, %f65, %f74, %f58;
	ld.shared.f32 	%f76, [%r8+168];
	fma.rn.f32 	%f77, %f65, %f76, %f60;
	ld.shared.f32 	%f78, [%r8+200];
	fma.rn.f32 	%f79, %f65, %f78, %f62;
	ld.shared.f32 	%f80, [%r8+232];
	fma.rn.f32 	%f81, %f65, %f80, %f64;
	ld.shared.f32 	%f82, [%r9+768];
	ld.shared.f32 	%f83, [%r8+12];
	fma.rn.f32 	%f84, %f82, %f83, %f67;
	ld.shared.f32 	%f85, [%r8+44];
	fma.rn.f32 	%f86, %f82, %f85, %f69;
	ld.shared.f32 	%f87, [%r8+76];
	fma.rn.f32 	%f88, %f82, %f87, %f71;
	ld.shared.f32 	%f89, [%r8+108];
	fma.rn.f32 	%f90, %f82, %f89, %f73;
	ld.shared.f32 	%f91, [%r8+140];
	fma.rn.f32 	%f92, %f82, %f91, %f75;
	ld.shared.f32 	%f93, [%r8+172];
	fma.rn.f32 	%f94, %f82, %f93, %f77;
	ld.shared.f32 	%f95, [%r8+204];
	fma.rn.f32 	%f96, %f82, %f95, %f79;
	ld.shared.f32 	%f97, [%r8+236];
	fma.rn.f32 	%f98, %f82, %f97, %f81;
	ld.shared.f32 	%f99, [%r9+1024];
	ld.shared.f32 	%f100, [%r8+16];
	fma.rn.f32 	%f101, %f99, %f100, %f84;
	ld.shared.f32 	%f102, [%r8+48];
	fma.rn.f32 	%f103, %f99, %f102, %f86;
	ld.shared.f32 	%f104, [%r8+80];
	fma.rn.f32 	%f105, %f99, %f104, %f88;
	ld.shared.f32 	%f106, [%r8+112];
	fma.rn.f32 	%f107, %f99, %f106, %f90;
	ld.shared.f32 	%f108, [%r8+144];
	fma.rn.f32 	%f109, %f99, %f108, %f92;
	ld.shared.f32 	%f110, [%r8+176];
	fma.rn.f32 	%f111, %f99, %f110, %f94;
	ld.shared.f32 	%f112, [%r8+208];
	fma.rn.f32 	%f113, %f99, %f112, %f96;
	ld.shared.f32 	%f114, [%r8+240];
	fma.rn.f32 	%f115, %f99, %f114, %f98;
	ld.shared.f32 	%f116, [%r9+1280];
	ld.shared.f32 	%f117, [%r8+20];
	fma.rn.f32 	%f118, %f116, %f117, %f101;
	ld.shared.f32 	%f119, [%r8+52];
	fma.rn.f32 	%f120, %f116, %f119, %f103;
	ld.shared.f32 	%f121, [%r8+84];
	fma.rn.f32 	%f122, %f116, %f121, %f105;
	ld.shared.f32 	%f123, [%r8+116];
	fma.rn.f32 	%f124, %f116, %f123, %f107;
	ld.shared.f32 	%f125, [%r8+148];
	fma.rn.f32 	%f126, %f116, %f125, %f109;
	ld.shared.f32 	%f127, [%r8+180];
	fma.rn.f32 	%f128, %f116, %f127, %f111;
	ld.shared.f32 	%f129, [%r8+212];
	fma.rn.f32 	%f130, %f116, %f129, %f113;
	ld.shared.f32 	%f131, [%r8+244];
	fma.rn.f32 	%f132, %f116, %f131, %f115;
	ld.shared.f32 	%f133, [%r9+1536];
	ld.shared.f32 	%f134, [%r8+24];
	fma.rn.f32 	%f135, %f133, %f134, %f118;
	ld.shared.f32 	%f136, [%r8+56];
	fma.rn.f32 	%f137, %f133, %f136, %f120;
	ld.shared.f32 	%f138, [%r8+88];
	fma.rn.f32 	%f139, %f133, %f138, %f122;
	ld.shared.f32 	%f140, [%r8+120];
	fma.rn.f32 	%f141, %f133, %f140, %f124;
	ld.shared.f32 	%f142, [%r8+152];
	fma.rn.f32 	%f143, %f133, %f142, %f126;
	ld.shared.f32 	%f144, [%r8+184];
	fma.rn.f32 	%f145, %f133, %f144, %f128;
	ld.shared.f32 	%f146, [%r8+216];
	fma.rn.f32 	%f147, %f133, %f146, %f130;
	ld.shared.f32 	%f148, [%r8+248];
	fma.rn.f32 	%f149, %f133, %f148, %f132;
	ld.shared.f32 	%f150, [%r9+1792];
	ld.shared.f32 	%f151, [%r8+28];
	fma.rn.f32 	%f198, %f150, %f151, %f135;
	ld.shared.f32 	%f152, [%r8+60];
	fma.rn.f32 	%f197, %f150, %f152, %f137;
	ld.shared.f32 	%f153, [%r8+92];
	fma.rn.f32 	%f196, %f150, %f153, %f139;
	ld.shared.f32 	%f154, [%r8+124];
	fma.rn.f32 	%f195, %f150, %f154, %f141;
	ld.shared.f32 	%f155, [%r8+156];
	fma.rn.f32 	%f194, %f150, %f155, %f143;
	ld.shared.f32 	%f156, [%r8+188];
	fma.rn.f32 	%f193, %f150, %f156, %f145;
	ld.shared.f32 	%f157, [%r8+220];
	fma.rn.f32 	%f192, %f150, %f157, %f147;
	ld.shared.f32 	%f158, [%r8+252];
	fma.rn.f32 	%f191, %f150, %f158, %f149;
	bar.sync 	0;
	add.s32 	%r42, %r42, 8;
	add.s64 	%rd54, %rd54, 32;
	add.s64 	%rd53, %rd53, %rd3;
	setp.lt.u32 	%p2, %r42, %r13;
	@%p2 bra 	$L__BB0_2;
$L__BB0_3:
	mad.lo.s32 	%r31, %r12, %r4, %r5;
	cvt.u64.u32 	%rd19, %r31;
	cvta.to.global.u64 	%rd20, %rd10;
	mul.lo.s32 	%r32, %r3, %r12;
	shl.b32 	%r33, %r32, 3;
	add.s32 	%r34, %r33, %r2;
	cvt.u64.u32 	%rd21, %r34;
	add.s64 	%rd22, %rd21, %rd19;
	shl.b64 	%rd23, %rd22, 2;
	add.s64 	%rd24, %rd20, %rd23;
	ld.global.f32 	%f159, [%rd24];
	mul.f32 	%f160, %f26, %f159;
	fma.rn.f32 	%f161, %f25, %f198, %f160;
	st.global.f32 	[%rd24], %f161;
	add.s32 	%r35, %r34, %r12;
	cvt.u64.u32 	%rd25, %r35;
	add.s64 	%rd26, %rd25, %rd19;
	shl.b64 	%rd27, %rd26, 2;
	add.s64 	%rd28, %rd20, %rd27;
	ld.global.f32 	%f162, [%rd28];
	mul.f32 	%f163, %f26, %f162;
	fma.rn.f32 	%f164, %f25, %f197, %f163;
	st.global.f32 	[%rd28], %f164;
	add.s32 	%r36, %r35, %r12;
	cvt.u64.u32 	%rd29, %r36;
	add.s64 	%rd30, %rd29, %rd19;
	shl.b64 	%rd31, %rd30, 2;
	add.s64 	%rd32, %rd20, %rd31;
	ld.global.f32 	%f165, [%rd32];
	mul.f32 	%f166, %f26, %f165;
	fma.rn.f32 	%f167, %f25, %f196, %f166;
	st.global.f32 	[%rd32], %f167;
	add.s32 	%r37, %r36, %r12;
	cvt.u64.u32 	%rd33, %r37;
	add.s64 	%rd34, %rd33, %rd19;
	shl.b64 	%rd35, %rd34, 2;
	add.s64 	%rd36, %rd20, %rd35;
	ld.global.f32 	%f168, [%rd36];
	mul.f32 	%f169, %f26, %f168;
	fma.rn.f32 	%f170, %f25, %f195, %f169;
	st.global.f32 	[%rd36], %f170;
	add.s32 	%r38, %r37, %r12;
	cvt.u64.u32 	%rd37, %r38;
	add.s64 	%rd38, %rd37, %rd19;
	shl.b64 	%rd39, %rd38, 2;
	add.s64 	%rd40, %rd20, %rd39;
	ld.global.f32 	%f171, [%rd40];
	mul.f32 	%f172, %f26, %f171;
	fma.rn.f32 	%f173, %f25, %f194, %f172;
	st.global.f32 	[%rd40], %f173;
	add.s32 	%r39, %r38, %r12;
	cvt.u64.u32 	%rd41, %r39;
	add.s64 	%rd42, %rd41, %rd19;
	shl.b64 	%rd43, %rd42, 2;
	add.s64 	%rd44, %rd20, %rd43;
	ld.global.f32 	%f174, [%rd44];
	mul.f32 	%f175, %f26, %f174;
	fma.rn.f32 	%f176, %f25, %f193, %f175;
	st.global.f32 	[%rd44], %f176;
	add.s32 	%r40, %r39, %r12;
	cvt.u64.u32 	%rd45, %r40;
	add.s64 	%rd46, %rd45, %rd19;
	shl.b64 	%rd47, %rd46, 2;
	add.s64 	%rd48, %rd20, %rd47;
	ld.global.f32 	%f177, [%rd48];
	mul.f32 	%f178, %f26, %f177;
	fma.rn.f32 	%f179, %f25, %f192, %f178;
	st.global.f32 	[%rd48], %f179;
	add.s32 	%r41, %r40, %r12;
	cvt.u64.u32 	%rd49, %r41;
	add.s64 	%rd50, %rd49, %rd19;
	shl.b64 	%rd51, %rd50, 2;
	add.s64 	%rd52, %rd20, %rd51;
	ld.global.f32 	%f180, [%rd52];
	mul.f32 	%f181, %f26, %f180;
	fma.rn.f32 	%f182, %f25, %f191, %f181;
	st.global.f32 	[%rd52], %f182;
	ret;

}


// ===== COMPILED SASS (sm_100) =====

	.target	sm_100

	.elftype	@"ET_EXEC"


//--------------------- .note.nv.tkinfo           --------------------------
	.section	.note.nv.tkinfo,"",@"SHT_NOTE"
	.sectionflags	@"SHF_NOTE_NV_TKINFO"
	.tkinfo
        /*0018*/ 	.word	0x00000002
        /*0030*/ 	.string	""
        /*0030*/ 	.string	"ptxas"
        /*0030*/ 	.string	"Cuda compilation tools, release 13.0, V13.0.88"
        /*0030*/ 	.string	"Build cuda_13.0.r13.0/compiler.36424714_0"
        /*0030*/ 	.string	"-arch sm_100 -m 64 "



//--------------------- .note.nv.cuinfo           --------------------------
	.section	.note.nv.cuinfo,"",@"SHT_NOTE"
	.sectionflags	@"SHF_NOTE_NV_CUINFO"
        /*0018*/ 	.short	0x0002
        /*001a*/ 	.short	0x0064
        /*001c*/ 	.short	0x0082
	.zero		2


//--------------------- .nv.info                  --------------------------
	.section	.nv.info,"",@"SHT_CUDA_INFO"
	.align	4


	//----- nvinfo : EIATTR_REGCOUNT
	.align		4
        /*0000*/ 	.byte	0x04, 0x2f
        /*0002*/ 	.short	(.L_1 - .L_0)
	.align		4
.L_0:
        /*0004*/ 	.word	index@(_Z20sgemm_1d_blocktilingiiifPKfS0_fPf)
        /*0008*/ 	.word	0x0000002c


	//----- nvinfo : EIATTR_FRAME_SIZE
	.align		4
.L_1:
        /*000c*/ 	.byte	0x04, 0x11
        /*000e*/ 	.short	(.L_3 - .L_2)
	.align		4
.L_2:
        /*0010*/ 	.word	index@(_Z20sgemm_1d_blocktilingiiifPKfS0_fPf)
        /*0014*/ 	.word	0x00000000


	//----- nvinfo : EIATTR_MIN_STACK_SIZE
	.align		4
.L_3:
        /*0018*/ 	.byte	0x04, 0x12
        /*001a*/ 	.short	(.L_5 - .L_4)
	.align		4
.L_4:
        /*001c*/ 	.word	index@(_Z20sgemm_1d_blocktilingiiifPKfS0_fPf)
        /*0020*/ 	.word	0x00000000
.L_5:


//--------------------- .nv.compat                --------------------------
	.section	.nv.compat,"",@"SHT_CUDA_COMPAT_INFO"
	.align	4
        /*0000*/ 	.byte	0x02, 0x09, 0x00, 0x00, 0x02, 0x02, 0x01, 0x00, 0x02, 0x05, 0x05, 0x00, 0x03, 0x07, 0x01, 0x01
        /*0010*/ 	.byte	0x02, 0x03, 0x00, 0x00, 0x02, 0x06, 0x01, 0x00, 0x04, 0x0b, 0x08, 0x00, 0x09, 0x00, 0x00, 0x00
        /*0020*/ 	.byte	0x00, 0x00, 0x00, 0x00


//--------------------- .nv.info._Z20sgemm_1d_blocktilingiiifPKfS0_fPf --------------------------
	.section	.nv.info._Z20sgemm_1d_blocktilingiiifPKfS0_fPf,"",@"SHT_CUDA_INFO"
	.sectionflags	@""
	.align	4


	//----- nvinfo : EIATTR_CUDA_API_VERSION
	.align		4
        /*0000*/ 	.byte	0x04, 0x37
        /*0002*/ 	.short	(.L_7 - .L_6)
.L_6:
        /*0004*/ 	.word	0x00000082


	//----- nvinfo : EIATTR_KPARAM_INFO
	.align		4
.L_7:
        /*0008*/ 	.byte	0x04, 0x17
        /*000a*/ 	.short	(.L_9 - .L_8)
.L_8:
        /*000c*/ 	.word	0x00000000
        /*0010*/ 	.short	0x0007
        /*0012*/ 	.short	0x0028
        /*0014*/ 	.byte	0x00, 0xf5, 0x21, 0x00


	//----- nvinfo : EIATTR_KPARAM_INFO
	.align		4
.L_9:
        /*0018*/ 	.byte	0x04, 0x17
        /*001a*/ 	.short	(.L_11 - .L_10)
.L_10:
        /*001c*/ 	.word	0x00000000
        /*0020*/ 	.short	0x0006
        /*0022*/ 	.short	0x0020
        /*0024*/ 	.byte	0x00, 0xf0, 0x11, 0x00


	//----- nvinfo : EIATTR_KPARAM_INFO
	.align		4
.L_11:
        /*0028*/ 	.byte	0x04, 0x17
        /*002a*/ 	.short	(.L_13 - .L_12)
.L_12:
        /*002c*/ 	.word	0x00000000
        /*0030*/ 	.short	0x0005
        /*0032*/ 	.short	0x0018
        /*0034*/ 	.byte	0x00, 0xf5, 0x21, 0x00


	//----- nvinfo : EIATTR_KPARAM_INFO
	.align		4
.L_13:
        /*0038*/ 	.byte	0x04, 0x17
        /*003a*/ 	.short	(.L_15 - .L_14)
.L_14:
        /*003c*/ 	.word	0x00000000
        /*0040*/ 	.short	0x0004
        /*0042*/ 	.short	0x0010
        /*0044*/ 	.byte	0x00, 0xf5, 0x21, 0x00


	//----- nvinfo : EIATTR_KPARAM_INFO
	.align		4
.L_15:
        /*0048*/ 	.byte	0x04, 0x17
        /*004a*/ 	.short	(.L_17 - .L_16)
.L_16:
        /*004c*/ 	.word	0x00000000
        /*0050*/ 	.short	0x0003
        /*0052*/ 	.short	0x000c
        /*0054*/ 	.byte	0x00, 0xf0, 0x11, 0x00


	//----- nvinfo : EIATTR_KPARAM_INFO
	.align		4
.L_17:
        /*0058*/ 	.byte	0x04, 0x17
        /*005a*/ 	.short	(.L_19 - .L_18)
.L_18:
        /*005c*/ 	.word	0x00000000
        /*0060*/ 	.short	0x0002
        /*0062*/ 	.short	0x0008
        /*0064*/ 	.byte	0x00, 0xf0, 0x11, 0x00


	//----- nvinfo : EIATTR_KPARAM_INFO
	.align		4
.L_19:
        /*0068*/ 	.byte	0x04, 0x17
        /*006a*/ 	.short	(.L_21 - .L_20)
.L_20:
        /*006c*/ 	.word	0x00000000
        /*0070*/ 	.short	0x0001
        /*0072*/ 	.short	0x0004
        /*0074*/ 	.byte	0x00, 0xf0, 0x11, 0x00


	//----- nvinfo : EIATTR_KPARAM_INFO
	.align		4
.L_21:
        /*0078*/ 	.byte	0x04, 0x17
        /*007a*/ 	.short	(.L_23 - .L_22)
.L_22:
        /*007c*/ 	.word	0x00000000
        /*0080*/ 	.short	0x0000
        /*0082*/ 	.short	0x0000
        /*0084*/ 	.byte	0x00, 0xf0, 0x11, 0x00


	//----- nvinfo : EIATTR_SPARSE_MMA_MASK
	.align		4
.L_23:
        /*0088*/ 	.byte	0x03, 0x50
        /*008a*/ 	.short	0x0000


	//----- nvinfo : EIATTR_MAXREG_COUNT
	.align		4
        /*008c*/ 	.byte	0x03, 0x1b
        /*008e*/ 	.short	0x00ff


	//----- nvinfo : EIATTR_NUM_BARRIERS
	.align		4
        /*0090*/ 	.byte	0x02, 0x4c
        /*0092*/ 	.byte	0x01
	.zero		1


	//----- nvinfo : EIATTR_MERCURY_ISA_VERSION
	.align		4
        /*0094*/ 	.byte	0x03, 0x5f
        /*0096*/ 	.short	0x0101


	//----- nvinfo : EIATTR_VRC_CTA_INIT_COUNT
	.align		4
        /*0098*/ 	.byte	0x02, 0x4a
	.zero		1
	.zero		1


	//----- nvinfo : EIATTR_EXIT_INSTR_OFFSETS
	.align		4
        /*009c*/ 	.byte	0x04, 0x1c
        /*009e*/ 	.short	(.L_25 - .L_24)


	//   ....[0]....
.L_24:
        /*00a0*/ 	.word	0x00000e50


	//----- nvinfo : EIATTR_CBANK_PARAM_SIZE
	.align		4
.L_25:
        /*00a4*/ 	.byte	0x03, 0x19
        /*00a6*/ 	.short	0x0030


	//----- nvinfo : EIATTR_PARAM_CBANK
	.align		4
        /*00a8*/ 	.byte	0x04, 0x0a
        /*00aa*/ 	.short	(.L_27 - .L_26)
	.align		4
.L_26:
        /*00ac*/ 	.word	index@(.nv.constant0._Z20sgemm_1d_blocktilingiiifPKfS0_fPf)
        /*00b0*/ 	.short	0x0380
        /*00b2*/ 	.short	0x0030


	//----- nvinfo : EIATTR_SW_WAR
	.align		4
.L_27:
        /*00b4*/ 	.byte	0x04, 0x36
        /*00b6*/ 	.short	(.L_29 - .L_28)
.L_28:
        /*00b8*/ 	.word	0x00000008
.L_29:


//--------------------- .nv.callgraph             --------------------------
	.section	.nv.callgraph,"",@"SHT_CUDA_CALLGRAPH"
	.align	4
	.sectionentsize	8
	.align		4
        /*0000*/ 	.word	0x00000000
	.align		4
        /*0004*/ 	.word	0xffffffff
	.align		4
        /*0008*/ 	.word	0x00000000
	.align		4
        /*000c*/ 	.word	0xfffffffe
	.align		4
        /*0010*/ 	.word	0x00000000
	.align		4
        /*0014*/ 	.word	0xfffffffd
	.align		4
        /*0018*/ 	.word	0x00000000
	.align		4
        /*001c*/ 	.word	0xfffffffc


//--------------------- .text._Z20sgemm_1d_blocktilingiiifPKfS0_fPf --------------------------
	.section	.text._Z20sgemm_1d_blocktilingiiifPKfS0_fPf,"ax",@progbits
	.align	128
        .global         _Z20sgemm_1d_blocktilingiiifPKfS0_fPf
        .type           _Z20sgemm_1d_blocktilingiiifPKfS0_fPf,@function
        .size           _Z20sgemm_1d_blocktilingiiifPKfS0_fPf,(.L_x_3 - _Z20sgemm_1d_blocktilingiiifPKfS0_fPf)
        .other          _Z20sgemm_1d_blocktilingiiifPKfS0_fPf,@"STO_CUDA_ENTRY STV_DEFAULT"
_Z20sgemm_1d_blocktilingiiifPKfS0_fPf:
.text._Z20sgemm_1d_blocktilingiiifPKfS0_fPf:
[----:B------:R-:W-:Y:S08]  /*0000*/  LDC R1, c[0x0][0x37c] ;  /* 0x0000df00ff017b82 */ /* 0x000ff00000000800 */
[----:B------:R-:W0:Y:S01]  /*0010*/  LDC R0, c[0x0][0x388] ;  /* 0x0000e200ff007b82 */ /* 0x000e220000000800 */
[----:B------:R-:W1:Y:S01]  /*0020*/  S2R R25, SR_CTAID.X ;  /* 0x0000000000197919 */ /* 0x000e620000002500 */
[----:B------:R-:W2:Y:S01]  /*0030*/  LDCU.64 UR10, c[0x0][0x358] ;  /* 0x00006b00ff0a77ac */ /* 0x000ea20008000a00 */
[----:B------:R-:W-:Y:S01]  /*0040*/  HFMA2 R31, -RZ, RZ, 0, 0 ;  /* 0x00000000ff1f7431 */ /* 0x000fe200000001ff */
[----:B------:R-:W-:Y:S01]  /*0050*/  MOV R38, RZ ;  /* 0x000000ff00267202 */ /* 0x000fe20000000f00 */
[----:B------:R-:W3:Y:S01]  /*0060*/  S2R R9, SR_TID.X ;  /* 0x0000000000097919 */ /* 0x000ee20000002100 */
[----:B------:R-:W-:Y:S01]  /*0070*/  HFMA2 R37, -RZ, RZ, 0, 0 ;  /* 0x00000000ff257431 */ /* 0x000fe200000001ff */
[----:B------:R-:W-:Y:S01]  /*0080*/  MOV R40, RZ ;  /* 0x000000ff00287202 */ /* 0x000fe20000000f00 */
[----:B------:R-:W4:Y:S01]  /*0090*/  S2UR UR5, SR_CTAID.Y ;  /* 0x00000000000579c3 */ /* 0x000f220000002600 */
[----:B------:R-:W-:Y:S01]  /*00a0*/  HFMA2 R34, -RZ, RZ, 0, 0 ;  /* 0x00000000ff227431 */ /* 0x000fe200000001ff */
[----:B------:R-:W-:-:S02]  /*00b0*/  CS2R R28, SRZ ;  /* 0x00000000001c7805 */ /* 0x000fc4000001ff00 */
[----:B------:R-:W-:Y:S02]  /*00c0*/  MOV R26, RZ ;  /* 0x000000ff001a7202 */ /* 0x000fe40000000f00 */
[----:B0-----:R-:W-:Y:S01]  /*00d0*/  ISETP.NE.AND P0, PT, R0, RZ, PT ;  /* 0x000000ff0000720c */ /* 0x001fe20003f05270 */
[----:B----4-:R-:W-:Y:S01]  /*00e0*/  USHF.L.U32 UR5, UR5, 0x6, URZ ;  /* 0x0000000605057899 */ /* 0x010fe200080006ff */
[----:B-1----:R-:W-:Y:S02]  /*00f0*/  SHF.L.U32 R25, R25, 0x6, RZ ;  /* 0x0000000619197819 */ /* 0x002fe400000006ff */
[----:B---3--:R-:W-:Y:S02]  /*0100*/  LOP3.LUT R8, R9, 0x3f, RZ, 0xc0, !PT ;  /* 0x0000003f09087812 */ /* 0x008fe400078ec0ff */
[----:B------:R-:W-:-:S07]  /*0110*/  SHF.R.U32.HI R5, RZ, 0x6, R9 ;  /* 0x00000006ff057819 */ /* 0x000fce0000011609 */
[----:B--2---:R-:W-:Y:S05]  /*0120*/  @!P0 BRA `(.L_x_0) ;  /* 0x0000000800048947 */ /* 0x004fea0003800000 */
[----:B------:R-:W0:Y:S01]  /*0130*/  LDC R10, c[0x0][0x384] ;  /* 0x0000e100ff0a7b82 */ /* 0x000e220000000800 */
[----:B------:R-:W-:Y:S01]  /*0140*/  SHF.R.U32.HI R3, RZ, 0x3, R9 ;  /* 0x00000003ff037819 */ /* 0x000fe20000011609 */
[----:B------:R-:W1:Y:S01]  /*0150*/  LDCU.128 UR12, c[0x0][0x390] ;  /* 0x00007200ff0c77ac */ /* 0x000e620008000c00 */
[C---:B------:R-:W-:Y:S01]  /*0160*/  LOP3.LUT R2, R9.reuse, 0x7, RZ, 0xc0, !PT ;  /* 0x0000000709027812 */ /* 0x040fe200078ec0ff */
[----:B------:R-:W-:Y:S01]  /*0170*/  IMAD R7, R0, UR5, RZ ;  /* 0x0000000500077c24 */ /* 0x000fe2000f8e02ff */
[C---:B------:R-:W-:Y:S01]  /*0180*/  LOP3.LUT R6, R9.reuse, 0x3c0, RZ, 0xc0, !PT ;  /* 0x000003c009067812 */ /* 0x040fe200078ec0ff */
[----:B------:R-:W-:Y:S01]  /*0190*/  UMOV UR4, 0x400 ;  /* 0x0000040000047882 */ /* 0x000fe20000000000 */
[----:B------:R-:W-:Y:S01]  /*01a0*/  SHF.L.U32 R24, R9, 0x2, RZ ;  /* 0x0000000209187819 */ /* 0x000fe200000006ff */
[----:B------:R-:W2:Y:S01]  /*01b0*/  S2UR UR8, SR_CgaCtaId ;  /* 0x00000000000879c3 */ /* 0x000ea20000008800 */
[----:B------:R-:W-:Y:S01]  /*01c0*/  IMAD R2, R3, R0, R2 ;  /* 0x0000000003027224 */ /* 0x000fe200078e0202 */
[----:B------:R-:W-:Y:S01]  /*01d0*/  UIADD3 UR6, UPT, UPT, UR4, 0x800, URZ ;  /* 0x0000080004067890 */ /* 0x000fe2000fffe0ff */
[----:B------:R-:W-:-:S02]  /*01e0*/  MOV R31, RZ ;  /* 0x000000ff001f7202 */ /* 0x000fc40000000f00 */
[----:B------:R-:W-:-:S04]  /*01f0*/  IMAD.WIDE.U32 R2, R2, 0x4, RZ ;  /* 0x0000000402027825 */ /* 0x000fc800078e00ff */
[----:B------:R-:W-:Y:S01]  /*0200*/  IMAD.WIDE.U32 R2, R7, 0x4, R2 ;  /* 0x0000000407027825 */ /* 0x000fe200078e0002 */
[----:B------:R-:W-:-:S03]  /*0210*/  LOP3.LUT R7, R6, 0x3f, R9, 0xf8, !PT ;  /* 0x0000003f06077812 */ /* 0x000fc600078ef809 */
[----:B0-----:R-:W-:Y:S01]  /*0220*/  IMAD R5, R5, R10, R8 ;  /* 0x0000000a05057224 */ /* 0x001fe200078e0208 */
[----:B-1----:R-:W-:Y:S02]  /*0230*/  IADD3 R2, P0, PT, R2, UR12, RZ ;  /* 0x0000000c02027c10 */ /* 0x002fe4000ff1e0ff */
[----:B------:R-:W-:Y:S01]  /*0240*/  SHF.L.U32 R6, R10, 0x3, RZ ;  /* 0x000000030a067819 */ /* 0x000fe200000006ff */
[----:B------:R-:W-:Y:S01]  /*0250*/  IMAD.WIDE.U32 R4, R5, 0x4, RZ ;  /* 0x0000000405047825 */ /* 0x000fe200078e00ff */
[----:B------:R-:W-:Y:S01]  /*0260*/  IADD3.X R3, PT, PT, R3, UR13, RZ, P0, !PT ;  /* 0x0000000d03037c10 */ /* 0x000fe200087fe4ff */
[----:B--2---:R-:W-:Y:S02]  /*0270*/  ULEA UR7, UR8, UR6, 0x18 ;  /* 0x0000000608077291 */ /* 0x004fe4000f8ec0ff */
[----:B------:R-:W-:Y:S01]  /*0280*/  IMAD.WIDE.U32 R4, R25, 0x4, R4 ;  /* 0x0000000419047825 */ /* 0x000fe200078e0004 */
[----:B------:R-:W-:-:S03]  /*0290*/  ULEA UR6, UR8, UR4, 0x18 ;  /* 0x0000000408067291 */ /* 0x000fc6000f8ec0ff */
[----:B------:R-:W-:Y:S01]  /*02a0*/  LEA R7, R7, UR7, 0x2 ;  /* 0x0000000707077c11 */ /* 0x000fe2000f8e10ff */
[----:B------:R-:W-:Y:S01]  /*02b0*/  UMOV UR4, URZ ;  /* 0x000000ff00047c82 */ /* 0x000fe20008000000 */
[----:B------:R-:W-:Y:S02]  /*02c0*/  IADD3 R32, P0, PT, R4, UR14, RZ ;  /* 0x0000000e04207c10 */ /* 0x000fe4000ff1e0ff */
[----:B------:R-:W-:Y:S02]  /*02d0*/  LEA R4, R8, UR7, 0x2 ;  /* 0x0000000708047c11 */ /* 0x000fe4000f8e10ff */
[----:B------:R-:W-:Y:S02]  /*02e0*/  IADD3.X R33, PT, PT, R5, UR15, RZ, P0, !PT ;  /* 0x0000000f05217c10 */ /* 0x000fe400087fe4ff */
[----:B------:R-:W-:-:S07]  /*02f0*/  LOP3.LUT R5, R24, 0xf00, RZ, 0xc0, !PT ;  /* 0x00000f0018057812 */ /* 0x000fce00078ec0ff */
.L_x_1:
[----:B------:R0:W2:Y:S04]  /*0300*/  LDG.E R9, desc[UR10][R2.64] ;  /* 0x0000000a02097981 */ /* 0x0000a8000c1e1900 */
[----:B------:R1:W3:Y:S01]  /*0310*/  LDG.E R8, desc[UR10][R32.64] ;  /* 0x0000000a20087981 */ /* 0x0002e2000c1e1900 */
[----:B------:R-:W-:Y:S01]  /*0320*/  UIADD3 UR4, UPT, UPT, UR4, 0x8, URZ ;  /* 0x0000000804047890 */ /* 0x000fe2000fffe0ff */
[----:B0-----:R-:W-:-:S05]  /*0330*/  IADD3 R2, P1, PT, R2, 0x20, RZ ;  /* 0x0000002002027810 */ /* 0x001fca0007f3e0ff */
[----:B------:R-:W-:Y:S01]  /*0340*/  ISETP.LE.U32.AND P0, PT, R0, UR4, PT ;  /* 0x0000000400007c0c */ /* 0x000fe2000bf03070 */
[----:B-1----:R-:W-:Y:S01]  /*0350*/  IMAD.WIDE R32, R6, 0x4, R32 ;  /* 0x0000000406207825 */ /* 0x002fe200078e0220 */
[----:B------:R-:W-:Y:S01]  /*0360*/  IADD3.X R3, PT, PT, RZ, R3, RZ, P1, !PT ;  /* 0x00000003ff037210 */ /* 0x000fe20000ffe4ff */
[----:B--2---:R-:W-:Y:S04]  /*0370*/  STS [R24+UR6], R9 ;  /* 0x0000000918007988 */ /* 0x004fe80008000806 */
[----:B---3--:R-:W-:Y:S01]  /*0380*/  STS [R7], R8 ;  /* 0x0000000807007388 */ /* 0x008fe20000000800 */
[----:B------:R-:W-:Y:S06]  /*0390*/  BAR.SYNC.DEFER_BLOCKING 0x0 ;  /* 0x0000000000007b1d */ /* 0x000fec0000010000 */
[----:B------:R-:W-:Y:S04]  /*03a0*/  LDS R27, [R4] ;  /* 0x00000000041b7984 */ /* 0x000fe80000000800 */
[----:B------:R-:W0:Y:S04]  /*03b0*/  LDS.128 R16, [R5+UR6] ;  /* 0x0000000605107984 */ /* 0x000e280008000c00 */
[----:B------:R-:W1:Y:S04]  /*03c0*/  LDS R30, [R4+0x100] ;  /* 0x00010000041e7984 */ /* 0x000e680000000800 */
[----:B------:R-:W2:Y:S04]  /*03d0*/  LDS.128 R20, [R5+UR6+0x20] ;  /* 0x0000200605147984 */ /* 0x000ea80008000c00 */
[----:B------:R-:W3:Y:S04]  /*03e0*/  LDS.128 R12, [R5+UR6+0x40] ;  /* 0x00004006050c7984 */ /* 0x000ee80008000c00 */
[----:B------:R-:W4:Y:S01]  /*03f0*/  LDS R35, [R4+0x200] ;  /* 0x0002000004237984 */ /* 0x000f220000000800 */
[----:B0-----:R-:W-:-:S03]  /*0400*/  FFMA R11, R27, R16, R26 ;  /* 0x000000101b0b7223 */ /* 0x001fc6000000001a */
[----:B------:R-:W0:Y:S01]  /*0410*/  LDS R26, [R4+0x300] ;  /* 0x00030000041a7984 */ /* 0x000e220000000800 */
[----:B-1----:R-:W-:-:S03]  /*0420*/  FFMA R16, R30, R17, R11 ;  /* 0x000000111e107223 */ /* 0x002fc6000000000b */
[----:B------:R-:W1:Y:S01]  /*0430*/  LDS.128 R8, [R5+UR6+0x60] ;  /* 0x0000600605087984 */ /* 0x000e620008000c00 */
[----:B--2---:R-:W-:-:S04]  /*0440*/  FFMA R20, R27, R20, R29 ;  /* 0x000000141b147223 */ /* 0x004fc8000000001d */
[C---:B------:R-:W-:Y:S01]  /*0450*/  FFMA R21, R30.reuse, R21, R20 ;  /* 0x000000151e157223 */ /* 0x040fe20000000014 */
[----:B---3--:R-:W-:Y:S01]  /*0460*/  FFMA R17, R27, R12, R28 ;  /* 0x0000000c1b117223 */ /* 0x008fe2000000001c */
[C---:B----4-:R-:W-:Y:S02]  /*0470*/  FFMA R29, R35.reuse, R18, R16 ;  /* 0x00000012231d7223 */ /* 0x050fe40000000010 */
[----:B------:R-:W-:Y:S01]  /*0480*/  FFMA R22, R35, R22, R21 ;  /* 0x0000001623167223 */ /* 0x000fe20000000015 */
[----:B------:R-:W-:-:S04]  /*0490*/  FFMA R12, R30, R13, R17 ;  /* 0x0000000d1e0c7223 */ /* 0x000fc80000000011 */
[----:B------:R-:W-:Y:S01]  /*04a0*/  FFMA R39, R35, R14, R12 ;  /* 0x0000000e23277223 */ /* 0x000fe2000000000c */
[C---:B0-----:R-:W-:Y:S01]  /*04b0*/  FFMA R28, R26.reuse, R19, R29 ;  /* 0x000000131a1c7223 */ /* 0x041fe2000000001d */
[C---:B------:R-:W-:Y:S01]  /*04c0*/  FFMA R29, R26.reuse, R23, R22 ;  /* 0x000000171a1d7223 */ /* 0x040fe20000000016 */
[----:B------:R-:W0:Y:S01]  /*04d0*/  LDS.128 R16, [R5+UR6+0x80] ;  /* 0x0000800605107984 */ /* 0x000e220008000c00 */
[----:B------:R-:W-:Y:S01]  /*04e0*/  FFMA R36, R26, R15, R39 ;  /* 0x0000000f1a247223 */ /* 0x000fe20000000027 */
[----:B-1----:R-:W-:Y:S02]  /*04f0*/  FFMA R13, R27, R8, R34 ;  /* 0x000000081b0d7223 */ /* 0x002fe40000000022 */
[----:B------:R-:W1:Y:S02]  /*0500*/  LDS.128 R20, [R5+UR6+0xa0] ;  /* 0x0000a00605147984 */ /* 0x000e640008000c00 */
[----:B------:R-:W-:Y:S02]  /*0510*/  FFMA R8, R30, R9, R13 ;  /* 0x000000091e087223 */ /* 0x000fe4000000000d */
[----:B------:R-:W2:Y:S02]  /*0520*/  LDS.128 R12, [R5+UR6+0xc0] ;  /* 0x0000c006050c7984 */ /* 0x000ea40008000c00 */
[----:B------:R-:W-:-:S04]  /*0530*/  FFMA R9, R35, R10, R8 ;  /* 0x0000000a23097223 */ /* 0x000fc80000000008 */
[----:B------:R-:W-:Y:S02]  /*0540*/  FFMA R34, R26, R11, R9 ;  /* 0x0000000b1a227223 */ /* 0x000fe40000000009 */
[----:B------:R-:W3:Y:S01]  /*0550*/  LDS.128 R8, [R5+UR6+0xe0] ;  /* 0x0000e00605087984 */ /* 0x000ee20008000c00 */
[C---:B0-----:R-:W-:Y:S01]  /*0560*/  FFMA R39, R27.reuse, R16, R40 ;  /* 0x000000101b277223 */ /* 0x041fe20000000028 */
[----:B-1----:R-:W-:-:S03]  /*0570*/  FFMA R20, R27, R20, R37 ;  /* 0x000000141b147223 */ /* 0x002fc60000000025 */
[C---:B------:R-:W-:Y:S02]  /*0580*/  FFMA R16, R30.reuse, R17, R39 ;  /* 0x000000111e107223 */ /* 0x040fe40000000027 */
[----:B------:R-:W-:Y:S01]  /*0590*/  LDS R39, [R4+0x600] ;  /* 0x0006000004277984 */ /* 0x000fe20000000800 */
[C---:B------:R-:W-:Y:S01]  /*05a0*/  FFMA R21, R30.reuse, R21, R20 ;  /* 0x000000151e157223 */ /* 0x040fe20000000014 */
[----:B--2---:R-:W-:Y:S01]  /*05b0*/  FFMA R17, R27, R12, R38 ;  /* 0x0000000c1b117223 */ /* 0x004fe20000000026 */
[C---:B------:R-:W-:Y:S02]  /*05c0*/  FFMA R37, R35.reuse, R18, R16 ;  /* 0x0000001223257223 */ /* 0x040fe40000000010 */
[----:B------:R-:W-:Y:S01]  /*05d0*/  FFMA R22, R35, R22, R21 ;  /* 0x0000001623167223 */ /* 0x000fe20000000015 */
[----:B------:R-:W-:Y:S01]  /*05e0*/  FFMA R12, R30, R13, R17 ;  /* 0x0000000d1e0c7223 */ /* 0x000fe20000000011 */
[C---:B------:R-:W-:Y:S01]  /*05f0*/  FFMA R37, R26.reuse, R19, R37 ;  /* 0x000000131a257223 */ /* 0x040fe20000000025 */
[----:B---3--:R-:W-:Y:S01]  /*0600*/  FFMA R8, R27, R8, R31 ;  /* 0x000000081b087223 */ /* 0x008fe2000000001f */
[----:B------:R-:W-:Y:S01]  /*0610*/  FFMA R38, R26, R23, R22 ;  /* 0x000000171a267223 */ /* 0x000fe20000000016 */
[----:B------:R-:W-:Y:S01]  /*0620*/  LDS R27, [R4+0x400] ;  /* 0x00040000041b7984 */ /* 0x000fe20000000800 */
[----:B------:R-:W-:Y:S01]  /*0630*/  FFMA R13, R35, R14, R12 ;  /* 0x0000000e230d7223 */ /* 0x000fe2000000000c */
[----:B------:R-:W-:-:S02]  /*0640*/  FFMA R9, R30, R9, R8 ;  /* 0x000000091e097223 */ /* 0x000fc40000000008 */
[----:B------:R-:W0:Y:S02]  /*0650*/  LDS.128 R20, [R5+UR6+0x10] ;  /* 0x0000100605147984 */ /* 0x000e240008000c00 */
[----:B------:R-:W-:Y:S01]  /*0660*/  FFMA R10, R35, R10, R9 ;  /* 0x0000000a230a7223 */ /* 0x000fe20000000009 */
[C---:B------:R-:W-:Y:S01]  /*0670*/  FFMA R35, R26.reuse, R15, R13 ;  /* 0x0000000f1a237223 */ /* 0x040fe2000000000d */
[----:B------:R-:W1:Y:S02]  /*0680*/  LDS.128 R16, [R5+UR6+0x30] ;  /* 0x0000300605107984 */ /* 0x000e640008000c00 */
[----:B------:R-:W-:Y:S02]  /*0690*/  FFMA R31, R26, R11, R10 ;  /* 0x0000000b1a1f7223 */ /* 0x000fe4000000000a */
[----:B------:R-:W2:Y:S04]  /*06a0*/  LDS R30, [R4+0x500] ;  /* 0x00050000041e7984 */ /* 0x000ea80000000800 */
[----:B------:R-:W3:Y:S01]  /*06b0*/  LDS.128 R8, [R5+UR6+0x50] ;  /* 0x0000500605087984 */ /* 0x000ee20008000c00 */
[C---:B0-----:R-:W-:Y:S01]  /*06c0*/  FFMA R13, R27.reuse, R20, R28 ;  /* 0x000000141b0d7223 */ /* 0x041fe2000000001c */
[----:B-1----:R-:W-:-:S03]  /*06d0*/  FFMA R12, R27, R16, R29 ;  /* 0x000000101b0c7223 */ /* 0x002fc6000000001d */
[C---:B--2---:R-:W-:Y:S01]  /*06e0*/  FFMA R16, R30.reuse, R21, R13 ;  /* 0x000000151e107223 */ /* 0x044fe2000000000d */
[C---:B------:R-:W-:Y:S02]  /*06f0*/  FFMA R21, R30.reuse, R17, R12 ;  /* 0x000000111e157223 */ /* 0x040fe4000000000c */
[----:B------:R-:W0:Y:S01]  /*0700*/  LDS.128 R12, [R5+UR6+0x70] ;  /* 0x00007006050c7984 */ /* 0x000e220008000c00 */
[----:B---3--:R-:W-:Y:S01]  /*0710*/  FFMA R17, R27, R8, R36 ;  /* 0x000000081b117223 */ /* 0x008fe20000000024 */
[C---:B------:R-:W-:Y:S01]  /*0720*/  FFMA R29, R39.reuse, R22, R16 ;  /* 0x00000016271d7223 */ /* 0x040fe20000000010 */
[----:B------:R-:W-:Y:S01]  /*0730*/  FFMA R18, R39, R18, R21 ;  /* 0x0000001227127223 */ /* 0x000fe20000000015 */
[----:B------:R-:W1:Y:S01]  /*0740*/  LDS R36, [R4+0x700] ;  /* 0x0007000004247984 */ /* 0x000e620000000800 */
[----:B------:R-:W-:-:S04]  /*0750*/  FFMA R8, R30, R9, R17 ;  /* 0x000000091e087223 */ /* 0x000fc80000000011 */
[----:B------:R-:W-:Y:S01]  /*0760*/  FFMA R41, R39, R10, R8 ;  /* 0x0000000a27297223 */ /* 0x000fe20000000008 */
[----:B0-----:R-:W-:-:S04]  /*0770*/  FFMA R9, R27, R12, R34 ;  /* 0x0000000c1b097223 */ /* 0x001fc80000000022 */
[----:B------:R-:W-:Y:S01]  /*0780*/  FFMA R8, R30, R13, R9 ;  /* 0x0000000d1e087223 */ /* 0x000fe20000000009 */
[C---:B-1----:R-:W-:Y:S01]  /*0790*/  FFMA R26, R36.reuse, R23, R29 ;  /* 0x00000017241a7223 */ /* 0x042fe2000000001d */
[C---:B------:R-:W-:Y:S01]  /*07a0*/  FFMA R29, R36.reuse, R19, R18 ;  /* 0x00000013241d7223 */ /* 0x040fe20000000012 */
[C---:B------:R-:W-:Y:S01]  /*07b0*/  FFMA R28, R36.reuse, R11, R41 ;  /* 0x0000000b241c7223 */ /* 0x040fe20000000029 */
[----:B------:R-:W-:Y:S01]  /*07c0*/  FFMA R13, R39, R14, R8 ;  /* 0x0000000e270d7223 */ /* 0x000fe20000000008 */
[----:B------:R-:W0:Y:S03]  /*07d0*/  LDS.128 R20, [R5+UR6+0x90] ;  /* 0x0000900605147984 */ /* 0x000e260008000c00 */
[----:B------:R-:W-:Y:S01]  /*07e0*/  FFMA R34, R36, R15, R13 ;  /* 0x0000000f24227223 */ /* 0x000fe2000000000d */
[----:B------:R-:W1:Y:S04]  /*07f0*/  LDS.128 R16, [R5+UR6+0xb0] ;  /* 0x0000b00605107984 */ /* 0x000e680008000c00 */
[----:B------:R-:W2:Y:S04]  /*0800*/  LDS.128 R8, [R5+UR6+0xd0] ;  /* 0x0000d00605087984 */ /* 0x000ea80008000c00 */
[----:B------:R-:W3:Y:S01]  /*0810*/  LDS.128 R12, [R5+UR6+0xf0] ;  /* 0x0000f006050c7984 */ /* 0x000ee20008000c00 */
[C---:B0-----:R-:W-:Y:S01]  /*0820*/  FFMA R37, R27.reuse, R20, R37 ;  /* 0x000000141b257223 */ /* 0x041fe20000000025 */
[----:B-1----:R-:W-:-:S03]  /*0830*/  FFMA R38, R27, R16, R38 ;  /* 0x000000101b267223 */ /* 0x002fc60000000026 */
[C---:B------:R-:W-:Y:S01]  /*0840*/  FFMA R16, R30.reuse, R21, R37 ;  /* 0x000000151e107223 */ /* 0x040fe20000000025 */
[----:B--2---:R-:W-:Y:S01]  /*0850*/  FFMA R35, R27, R8, R35 ;  /* 0x000000081b237223 */ /* 0x004fe20000000023 */
[C---:B------:R-:W-:Y:S02]  /*0860*/  FFMA R17, R30.reuse, R17, R38 ;  /* 0x000000111e117223 */ /* 0x040fe40000000026 */
[----:B------:R-:W-:Y:S01]  /*0870*/  FFMA R21, R39, R22, R16 ;  /* 0x0000001627157223 */ /* 0x000fe20000000010 */
[----:B---3--:R-:W-:Y:S01]  /*0880*/  FFMA R31, R27, R12, R31 ;  /* 0x0000000c1b1f7223 */ /* 0x008fe2000000001f */
[----:B------:R-:W-:Y:S01]  /*0890*/  FFMA R9, R30, R9, R35 ;  /* 0x000000091e097223 */ /* 0x000fe20000000023 */
[C---:B------:R-:W-:Y:S01]  /*08a0*/  FFMA R18, R39.reuse, R18, R17 ;  /* 0x0000001227127223 */ /* 0x040fe20000000011 */
[----:B------:R-:W-:Y:S01]  /*08b0*/  FFMA R40, R36, R23, R21 ;  /* 0x0000001724287223 */ /* 0x000fe20000000015 */
[----:B------:R-:W-:Y:S01]  /*08c0*/  FFMA R13, R30, R13, R31 ;  /* 0x0000000d1e0d7223 */ /* 0x000fe2000000001f */
[----:B------:R-:W-:Y:S01]  /*08d0*/  FFMA R10, R39, R10, R9 ;  /* 0x0000000a270a7223 */ /* 0x000fe20000000009 */
[----:B------:R-:W-:-:S02]  /*08e0*/  FFMA R37, R36, R19, R18 ;  /* 0x0000001324257223 */ /* 0x000fc40000000012 */
[----:B------:R-:W-:Y:S01]  /*08f0*/  FFMA R14, R39, R14, R13 ;  /* 0x0000000e270e7223 */ /* 0x000fe2000000000d */
[----:B------:R-:W-:-:S03]  /*0900*/  FFMA R38, R36, R11, R10 ;  /* 0x0000000b24267223 */ /* 0x000fc6000000000a */
[----:B------:R-:W-:Y:S01]  /*0910*/  FFMA R31, R36, R15, R14 ;  /* 0x0000000f241f7223 */ /* 0x000fe2000000000e */
[----:B------:R-:W-:Y:S06]  /*0920*/  BAR.SYNC.DEFER_BLOCKING 0x0 ;  /* 0x0000000000007b1d */ /* 0x000fec0000010000 */
[----:B------:R-:W-:Y:S05]  /*0930*/  @!P0 BRA `(.L_x_1) ;  /* 0xfffffff800708947 */ /* 0x000fea000383ffff */
.L_x_0:
[----:B------:R-:W0:Y:S01]  /*0940*/  S2R R3, SR_TID.X ;  /* 0x0000000000037919 */ /* 0x000e220000002100 */
[----:B------:R-:W1:Y:S01]  /*0950*/  LDC R0, c[0x0][0x384] ;  /* 0x0000e100ff007b82 */ /* 0x000e620000000800 */
[----:B------:R-:W2:Y:S01]  /*0960*/  LDCU.64 UR6, c[0x0][0x3a8] ;  /* 0x00007500ff0677ac */ /* 0x000ea20008000a00 */
[----:B------:R-:W3:Y:S01]  /*0970*/  LDCU UR4, c[0x0][0x3a0] ;  /* 0x00007400ff0477ac */ /* 0x000ee20008000800 */
[----:B-1----:R-:W-:Y:S01]  /*0980*/  IMAD R25, R0, UR5, R25 ;  /* 0x0000000500197c24 */ /* 0x002fe2000f8e0219 */
[----:B------:R-:W1:Y:S01]  /*0990*/  LDCU UR5, c[0x0][0x38c] ;  /* 0x00007180ff0577ac */ /* 0x000e620008000800 */
[----:B0-----:R-:W-:Y:S02]  /*09a0*/  SHF.R.U32.HI R5, RZ, 0x6, R3 ;  /* 0x00000006ff057819 */ /* 0x001fe40000011603 */
[----:B------:R-:W-:-:S03]  /*09b0*/  LOP3.LUT R3, R3, 0x3f, RZ, 0xc0, !PT ;  /* 0x0000003f03037812 */ /* 0x000fc600078ec0ff */
[----:B------:R-:W-:-:S05]  /*09c0*/  IMAD R2, R5, R0, RZ ;  /* 0x0000000005027224 */ /* 0x000fca00078e02ff */
[----:B------:R-:W-:-:S04]  /*09d0*/  LEA R2, R2, R3, 0x3 ;  /* 0x0000000302027211 */ /* 0x000fc800078e18ff */
[----:B------:R-:W-:-:S04]  /*09e0*/  IADD3 R3, P0, PT, R25, R2, RZ ;  /* 0x0000000219037210 */ /* 0x000fc80007f1e0ff */
[----:B------:R-:W-:Y:S02]  /*09f0*/  IADD3.X R4, PT, PT, RZ, RZ, RZ, P0, !PT ;  /* 0x000000ffff047210 */ /* 0x000fe400007fe4ff */
[----:B--2---:R-:W-:-:S04]  /*0a00*/  LEA R6, P0, R3, UR6, 0x2 ;  /* 0x0000000603067c11 */ /* 0x004fc8000f8010ff */
[----:B------:R-:W-:-:S05]  /*0a10*/  LEA.HI.X R7, R3, UR7, R4, 0x2, P0 ;  /* 0x0000000703077c11 */ /* 0x000fca00080f1404 */
[----:B------:R-:W3:Y:S01]  /*0a20*/  LDG.E R3, desc[UR10][R6.64] ;  /* 0x0000000a06037981 */ /* 0x000ee2000c1e1900 */
[----:B------:R-:W-:-:S04]  /*0a30*/  IADD3 R4, PT, PT, R2, R0, RZ ;  /* 0x0000000002047210 */ /* 0x000fc80007ffe0ff */
[----:B------:R-:W-:-:S04]  /*0a40*/  IADD3 R8, P0, PT, R25, R4, RZ ;  /* 0x0000000419087210 */ /* 0x000fc80007f1e0ff */
[----:B------:R-:W-:Y:S02]  /*0a50*/  IADD3.X R9, PT, PT, RZ, RZ, RZ, P0, !PT ;  /* 0x000000ffff097210 */ /* 0x000fe400007fe4ff */
[----:B------:R-:W-:Y:S01]  /*0a60*/  LEA R2, P0, R8, UR6, 0x2 ;  /* 0x0000000608027c11 */ /* 0x000fe2000f8010ff */
[----:B---3--:R-:W-:-:S03]  /*0a70*/  FMUL R5, R3, UR4 ;  /* 0x0000000403057c20 */ /* 0x008fc60008400000 */
[----:B------:R-:W-:Y:S01]  /*0a80*/  LEA.HI.X R3, R8, UR7, R9, 0x2, P0 ;  /* 0x0000000708037c11 */ /* 0x000fe200080f1409 */
[----:B-1----:R-:W-:-:S05]  /*0a90*/  FFMA R9, R26, UR5, R5 ;  /* 0x000000051a097c23 */ /* 0x002fca0008000005 */
[----:B------:R0:W-:Y:S04]  /*0aa0*/  STG.E desc[UR10][R6.64], R9 ;  /* 0x0000000906007986 */ /* 0x0001e8000c10190a */
[----:B------:R-:W2:Y:S01]  /*0ab0*/  LDG.E R5, desc[UR10][R2.64] ;  /* 0x0000000a02057981 */ /* 0x000ea2000c1e1900 */
[----:B------:R-:W-:-:S04]  /*0ac0*/  IADD3 R10, PT, PT, R4, R0, RZ ;  /* 0x00000000040a7210 */ /* 0x000fc80007ffe0ff */
[----:B------:R-:W-:-:S04]  /*0ad0*/  IADD3 R11, P0, PT, R25, R10, RZ ;  /* 0x0000000a190b7210 */ /* 0x000fc80007f1e0ff */
[----:B------:R-:W-:Y:S02]  /*0ae0*/  IADD3.X R12, PT, PT, RZ, RZ, RZ, P0, !PT ;  /* 0x000000ffff0c7210 */ /* 0x000fe400007fe4ff */
[----:B------:R-:W-:Y:S01]  /*0af0*/  LEA R4, P0, R11, UR6, 0x2 ;  /* 0x000000060b047c11 */ /* 0x000fe2000f8010ff */
[----:B--2---:R-:W-:-:S03]  /*0b00*/  FMUL R8, R5, UR4 ;  /* 0x0000000405087c20 */ /* 0x004fc60008400000 */
[----:B------:R-:W-:Y:S01]  /*0b10*/  LEA.HI.X R5, R11, UR7, R12, 0x2, P0 ;  /* 0x000000070b057c11 */ /* 0x000fe200080f140c */
[----:B------:R-:W-:-:S05]  /*0b20*/  FFMA R29, R29, UR5, R8 ;  /* 0x000000051d1d7c23 */ /* 0x000fca0008000008 */
[----:B------:R1:W-:Y:S04]  /*0b30*/  STG.E desc[UR10][R2.64], R29 ;  /* 0x0000001d02007986 */ /* 0x0003e8000c10190a */
[----:B------:R-:W2:Y:S01]  /*0b40*/  LDG.E R8, desc[UR10][R4.64] ;  /* 0x0000000a04087981 */ /* 0x000ea2000c1e1900 */
[----:B------:R-:W-:-:S04]  /*0b50*/  IADD3 R10, PT, PT, R10, R0, RZ ;  /* 0x000000000a0a7210 */ /* 0x000fc80007ffe0ff */
[----:B0-----:R-:W-:-:S04]  /*0b60*/  IADD3 R7, P0, PT, R25, R10, RZ ;  /* 0x0000000a19077210 */ /* 0x001fc80007f1e0ff */
[----:B------:R-:W-:Y:S02]  /*0b70*/  IADD3.X R12, PT, PT, RZ, RZ, RZ, P0, !PT ;  /* 0x000000ffff0c7210 */ /* 0x000fe400007fe4ff */
[----:B------:R-:W-:-:S04]  /*0b80*/  LEA R6, P0, R7, UR6, 0x2 ;  /* 0x0000000607067c11 */ /* 0x000fc8000f8010ff */
[----:B------:R-:W-:Y:S01]  /*0b90*/  LEA.HI.X R7, R7, UR7, R12, 0x2, P0 ;  /* 0x0000000707077c11 */ /* 0x000fe200080f140c */
[----:B--2---:R-:W-:-:S04]  /*0ba0*/  FMUL R9, R8, UR4 ;  /* 0x0000000408097c20 */ /* 0x004fc80008400000 */
[----:B------:R-:W-:-:S05]  /*0bb0*/  FFMA R11, R28, UR5, R9 ;  /* 0x000000051c0b7c23 */ /* 0x000fca0008000009 */
[----:B------:R0:W-:Y:S04]  /*0bc0*/  STG.E desc[UR10][R4.64], R11 ;  /* 0x0000000b04007986 */ /* 0x0001e8000c10190a */
[----:B------:R-:W2:Y:S01]  /*0bd0*/  LDG.E R9, desc[UR10][R6.64] ;  /* 0x0000000a06097981 */ /* 0x000ea2000c1e1900 */
[----:B------:R-:W-:-:S04]  /*0be0*/  IADD3 R10, PT, PT, R10, R0, RZ ;  /* 0x000000000a0a7210 */ /* 0x000fc80007ffe0ff */
[----:B-1----:R-:W-:-:S04]  /*0bf0*/  IADD3 R2, P0, PT, R25, R10, RZ ;  /* 0x0000000a19027210 */ /* 0x002fc80007f1e0ff */
        /* <DEDUP_REMOVED lines=19> */
[----:B------:R-:W-:-:S04]  /*0d30*/  LEA R2, P0, R3, UR6, 0x2 ;  /* 0x0000000603027c11 */ /* 0x000fc8000f8010ff */
[----:B------:R-:W-:Y:S01]  /*0d40*/  LEA.HI.X R3, R3, UR7, R6, 0x2, P0 ;  /* 0x0000000703037c11 */ /* 0x000fe200080f1406 */
[----:B--2---:R-:W-:-:S04]  /*0d50*/  FMUL R12, R12, UR4 ;  /* 0x000000040c0c7c20 */ /* 0x004fc80008400000 */
[----:B------:R-:W-:-:S05]  /*0d60*/  FFMA R37, R37, UR5, R12 ;  /* 0x0000000525257c23 */ /* 0x000fca000800000c */
[----:B------:R-:W-:Y:S04]  /*0d70*/  STG.E desc[UR10][R4.64], R37 ;  /* 0x0000002504007986 */ /* 0x000fe8000c10190a */
[----:B------:R-:W2:Y:S01]  /*0d80*/  LDG.E R7, desc[UR10][R2.64] ;  /* 0x0000000a02077981 */ /* 0x000ea2000c1e1900 */
[----:B------:R-:W-:-:S04]  /*0d90*/  IADD3 R0, PT, PT, R10, R0, RZ ;  /* 0x000000000a007210 */ /* 0x000fc80007ffe0ff */
[----:B------:R-:W-:-:S04]  /*0da0*/  IADD3 R0, P0, PT, R25, R0, RZ ;  /* 0x0000000019007210 */ /* 0x000fc80007f1e0ff */
[----:B0-----:R-:W-:Y:S02]  /*0db0*/  IADD3.X R11, PT, PT, RZ, RZ, RZ, P0, !PT ;  /* 0x000000ffff0b7210 */ /* 0x001fe400007fe4ff */
[----:B------:R-:W-:Y:S01]  /*0dc0*/  LEA R6, P0, R0, UR6, 0x2 ;  /* 0x0000000600067c11 */ /* 0x000fe2000f8010ff */
[----:B--2---:R-:W-:-:S03]  /*0dd0*/  FMUL R9, R7, UR4 ;  /* 0x0000000407097c20 */ /* 0x004fc60008400000 */
[----:B------:R-:W-:Y:S01]  /*0de0*/  LEA.HI.X R7, R0, UR7, R11, 0x2, P0 ;  /* 0x0000000700077c11 */ /* 0x000fe200080f140b */
[----:B------:R-:W-:-:S05]  /*0df0*/  FFMA R9, R38, UR5, R9 ;  /* 0x0000000526097c23 */ /* 0x000fca0008000009 */
[----:B------:R-:W-:Y:S04]  /*0e00*/  STG.E desc[UR10][R2.64], R9 ;  /* 0x0000000902007986 */ /* 0x000fe8000c10190a */
[----:B------:R-:W2:Y:S02]  /*0e10*/  LDG.E R0, desc[UR10][R6.64] ;  /* 0x0000000a06007981 */ /* 0x000ea4000c1e1900 */
[----:B--2---:R-:W-:-:S04]  /*0e20*/  FMUL R0, R0, UR4 ;  /* 0x0000000400007c20 */ /* 0x004fc80008400000 */
[----:B------:R-:W-:-:S05]  /*0e30*/  FFMA R31, R31, UR5, R0 ;  /* 0x000000051f1f7c23 */ /* 0x000fca0008000000 */
[----:B------:R-:W-:Y:S01]  /*0e40*/  STG.E desc[UR10][R6.64], R31 ;  /* 0x0000001f06007986 */ /* 0x000fe2000c10190a */
[----:B------:R-:W-:Y:S05]  /*0e50*/  EXIT ;  /* 0x000000000000794d */ /* 0x000fea0003800000 */
.L_x_2:
[----:B------:R-:W-:-:S00]  /*0e60*/  BRA `(.L_x_2) ;  /* 0xfffffffc00fc7947 */ /* 0x000fc0000383ffff */
[----:B------:R-:W-:-:S00]  /*0e70*/  NOP ;  /* 0x0000000000007918 */ /* 0x000fc00000000000 */
        /* <DEDUP_REMOVED lines=8> */
.L_x_3:


//--------------------- .nv.shared._Z20sgemm_1d_blocktilingiiifPKfS0_fPf --------------------------
	.section	.nv.shared._Z20sgemm_1d_blocktilingiiifPKfS0_fPf,"aw",@nobits
	.sectionflags	@""
	.align	4
.nv.shared._Z20sgemm_1d_blocktilingiiifPKfS0_fPf:
	.zero		5120


//--------------------- .nv.shared.reserved.0     --------------------------
	.section	.nv.shared.reserved.0,"aw",@nobits
	.weak		__nv_reservedSMEM_offset_0_alias
	.size		__nv_reservedSMEM_offset_0_alias, 0, 64
	.other		__nv_reservedSMEM_offset_0_alias,@"STO_CUDA_RESERVED_SHARED STV_DEFAULT"
__nv_reservedSMEM_offset_0_alias:
	.zero		0
	.zero		64


//--------------------- .nv.constant0._Z20sgemm_1d_blocktilingiiifPKfS0_fPf --------------------------
	.section	.nv.constant0._Z20sgemm_1d_blocktilingiiifPKfS0_fPf,"a",@progbits
	.sectionflags	@""
	.align	4
.nv.constant0._Z20sgemm_1d_blocktilingiiifPKfS0_fPf:
	.zero		944


//--------------------- SYMBOLS --------------------------

	.type		.nv.reservedSmem.offset0,@object
	.size		.nv.reservedSmem.offset0,0x4
	.type		.nv.reservedSmem.cap,@object
	.size		.nv.reservedSmem.cap,0x4
